//
// Generated by NVIDIA NVVM Compiler
//
// Compiler Build ID: CL-36424714
// Cuda compilation tools, release 13.0, V13.0.88
// Based on NVVM 20.0.0
//

.version 9.0
.target sm_100
.address_size 64

	// .globl	_Z15rgb2Gray_kernelPhS_S_S_jj

.visible .entry _Z15rgb2Gray_kernelPhS_S_S_jj(
	.param .u64 .ptr .align 1 _Z15rgb2Gray_kernelPhS_S_S_jj_param_0,
	.param .u64 .ptr .align 1 _Z15rgb2Gray_kernelPhS_S_S_jj_param_1,
	.param .u64 .ptr .align 1 _Z15rgb2Gray_kernelPhS_S_S_jj_param_2,
	.param .u64 .ptr .align 1 _Z15rgb2Gray_kernelPhS_S_S_jj_param_3,
	.param .u32 _Z15rgb2Gray_kernelPhS_S_S_jj_param_4,
	.param .u32 _Z15rgb2Gray_kernelPhS_S_S_jj_param_5
)
{
	.reg .pred 	%p<4>;
	.reg .b16 	%rs<4>;
	.reg .b32 	%r<15>;
	.reg .b32 	%f<7>;
	.reg .b64 	%rd<14>;

	ld.param.u64 	%rd1, [_Z15rgb2Gray_kernelPhS_S_S_jj_param_0];
	ld.param.u64 	%rd2, [_Z15rgb2Gray_kernelPhS_S_S_jj_param_1];
	ld.param.u64 	%rd3, [_Z15rgb2Gray_kernelPhS_S_S_jj_param_2];
	ld.param.u64 	%rd4, [_Z15rgb2Gray_kernelPhS_S_S_jj_param_3];
	ld.param.u32 	%r3, [_Z15rgb2Gray_kernelPhS_S_S_jj_param_4];
	ld.param.u32 	%r4, [_Z15rgb2Gray_kernelPhS_S_S_jj_param_5];
	mov.u32 	%r6, %ntid.y;
	mov.u32 	%r7, %ctaid.y;
	mov.u32 	%r8, %tid.y;
	mad.lo.s32 	%r9, %r6, %r7, %r8;
	mov.u32 	%r10, %ntid.x;
	mov.u32 	%r11, %ctaid.x;
	mov.u32 	%r12, %tid.x;
	mad.lo.s32 	%r2, %r10, %r11, %r12;
	setp.ge.u32 	%p1, %r2, %r3;
	setp.ge.u32 	%p2, %r9, %r4;
	or.pred  	%p3, %p1, %p2;
	@%p3 bra 	$L__BB0_2;
	cvta.to.global.u64 	%rd5, %rd1;
	cvta.to.global.u64 	%rd6, %rd2;
	cvta.to.global.u64 	%rd7, %rd3;
	cvta.to.global.u64 	%rd8, %rd4;
	mad.lo.s32 	%r13, %r3, %r9, %r2;
	cvt.u64.u32 	%rd9, %r13;
	add.s64 	%rd10, %rd5, %rd9;
	ld.global.u8 	%rs1, [%rd10];
	cvt.rn.f32.u16 	%f1, %rs1;
	add.s64 	%rd11, %rd6, %rd9;
	ld.global.u8 	%rs2, [%rd11];
	cvt.rn.f32.u16 	%f2, %rs2;
	mul.f32 	%f3, %f2, 0f3F3851EC;
	fma.rn.f32 	%f4, %f1, 0f3E570A3D, %f3;
	add.s64 	%rd12, %rd7, %rd9;
	ld.global.u8 	%rs3, [%rd12];
	cvt.rn.f32.u16 	%f5, %rs3;
	fma.rn.f32 	%f6, %f5, 0f3D8F5C29, %f4;
	cvt.rzi.u32.f32 	%r14, %f6;
	add.s64 	%rd13, %rd8, %rd9;
	st.global.u8 	[%rd13], %r14;
$L__BB0_2:
	ret;

}


// ===== COMPILED SASS (sm_100) =====

	.target	sm_100

	.elftype	@"ET_EXEC"


//--------------------- .note.nv.tkinfo           --------------------------
	.section	.note.nv.tkinfo,"",@"SHT_NOTE"
	.sectionflags	@"SHF_NOTE_NV_TKINFO"
	.tkinfo
        /*0018*/ 	.word	0x00000002
        /*0030*/ 	.string	""
        /*0030*/ 	.string	"ptxas"
        /*0030*/ 	.string	"Cuda compilation tools, release 13.0, V13.0.88"
        /*0030*/ 	.string	"Build cuda_13.0.r13.0/compiler.36424714_0"
        /*0030*/ 	.string	"-arch sm_100 -m 64 "



//--------------------- .note.nv.cuinfo           --------------------------
	.section	.note.nv.cuinfo,"",@"SHT_NOTE"
	.sectionflags	@"SHF_NOTE_NV_CUINFO"
        /*0018*/ 	.short	0x0002
        /*001a*/ 	.short	0x0064
        /*001c*/ 	.short	0x0082
	.zero		2


//--------------------- .nv.info                  --------------------------
	.section	.nv.info,"",@"SHT_CUDA_INFO"
	.align	4


	//----- nvinfo : EIATTR_REGCOUNT
	.align		4
        /*0000*/ 	.byte	0x04, 0x2f
        /*0002*/ 	.short	(.L_1 - .L_0)
	.align		4
.L_0:
        /*0004*/ 	.word	index@(_Z15rgb2Gray_kernelPhS_S_S_jj)
        /*0008*/ 	.word	0x0000000e


	//----- nvinfo : EIATTR_FRAME_SIZE
	.align		4
.L_1:
        /*000c*/ 	.byte	0x04, 0x11
        /*000e*/ 	.short	(.L_3 - .L_2)
	.align		4
.L_2:
        /*0010*/ 	.word	index@(_Z15rgb2Gray_kernelPhS_S_S_jj)
        /*0014*/ 	.word	0x00000000


	//----- nvinfo : EIATTR_MIN_STACK_SIZE
	.align		4
.L_3:
        /*0018*/ 	.byte	0x04, 0x12
        /*001a*/ 	.short	(.L_5 - .L_4)
	.align		4
.L_4:
        /*001c*/ 	.word	index@(_Z15rgb2Gray_kernelPhS_S_S_jj)
        /*0020*/ 	.word	0x00000000
.L_5:


//--------------------- .nv.compat                --------------------------
	.section	.nv.compat,"",@"SHT_CUDA_COMPAT_INFO"
	.align	4
        /*0000*/ 	.byte	0x02, 0x09, 0x00, 0x00, 0x02, 0x02, 0x01, 0x00, 0x02, 0x05, 0x05, 0x00, 0x03, 0x07, 0x01, 0x01
        /*0010*/ 	.byte	0x02, 0x03, 0x00, 0x00, 0x02, 0x06, 0x01, 0x00, 0x04, 0x0b, 0x08, 0x00, 0x09, 0x00, 0x00, 0x00
        /*0020*/ 	.byte	0x00, 0x00, 0x00, 0x00


//--------------------- .nv.info._Z15rgb2Gray_kernelPhS_S_S_jj --------------------------
	.section	.nv.info._Z15rgb2Gray_kernelPhS_S_S_jj,"",@"SHT_CUDA_INFO"
	.sectionflags	@""
	.align	4


	//----- nvinfo : EIATTR_CUDA_API_VERSION
	.align		4
        /*0000*/ 	.byte	0x04, 0x37
        /*0002*/ 	.short	(.L_7 - .L_6)
.L_6:
        /*0004*/ 	.word	0x00000082


	//----- nvinfo : EIATTR_KPARAM_INFO
	.align		4
.L_7:
        /*0008*/ 	.byte	0x04, 0x17
        /*000a*/ 	.short	(.L_9 - .L_8)
.L_8:
        /*000c*/ 	.word	0x00000000
        /*0010*/ 	.short	0x0005
        /*0012*/ 	.short	0x0024
        /*0014*/ 	.byte	0x00, 0xf0, 0x11, 0x00


	//----- nvinfo : EIATTR_KPARAM_INFO
	.align		4
.L_9:
        /*0018*/ 	.byte	0x04, 0x17
        /*001a*/ 	.short	(.L_11 - .L_10)
.L_10:
        /*001c*/ 	.word	0x00000000
        /*0020*/ 	.short	0x0004
        /*0022*/ 	.short	0x0020
        /*0024*/ 	.byte	0x00, 0xf0, 0x11, 0x00


	//----- nvinfo : EIATTR_KPARAM_INFO
	.align		4
.L_11:
        /*0028*/ 	.byte	0x04, 0x17
        /*002a*/ 	.short	(.L_13 - .L_12)
.L_12:
        /*002c*/ 	.word	0x00000000
        /*0030*/ 	.short	0x0003
        /*0032*/ 	.short	0x0018
        /*0034*/ 	.byte	0x00, 0xf5, 0x21, 0x00


	//----- nvinfo : EIATTR_KPARAM_INFO
	.align		4
.L_13:
        /*0038*/ 	.byte	0x04, 0x17
        /*003a*/ 	.short	(.L_15 - .L_14)
.L_14:
        /*003c*/ 	.word	0x00000000
        /*0040*/ 	.short	0x0002
        /*0042*/ 	.short	0x0010
        /*0044*/ 	.byte	0x00, 0xf5, 0x21, 0x00


	//----- nvinfo : EIATTR_KPARAM_INFO
	.align		4
.L_15:
        /*0048*/ 	.byte	0x04, 0x17
        /*004a*/ 	.short	(.L_17 - .L_16)
.L_16:
        /*004c*/ 	.word	0x00000000
        /*0050*/ 	.short	0x0001
        /*0052*/ 	.short	0x0008
        /*0054*/ 	.byte	0x00, 0xf5, 0x21, 0x00


	//----- nvinfo : EIATTR_KPARAM_INFO
	.align		4
.L_17:
        /*0058*/ 	.byte	0x04, 0x17
        /*005a*/ 	.short	(.L_19 - .L_18)
.L_18:
        /*005c*/ 	.word	0x00000000
        /*0060*/ 	.short	0x0000
        /*0062*/ 	.short	0x0000
        /*0064*/ 	.byte	0x00, 0xf5, 0x21, 0x00


	//----- nvinfo : EIATTR_SPARSE_MMA_MASK
	.align		4
.L_19:
        /*0068*/ 	.byte	0x03, 0x50
        /*006a*/ 	.short	0x0000


	//----- nvinfo : EIATTR_MAXREG_COUNT
	.align		4
        /*006c*/ 	.byte	0x03, 0x1b
        /*006e*/ 	.short	0x00ff


	//----- nvinfo : EIATTR_MERCURY_ISA_VERSION
	.align		4
        /*0070*/ 	.byte	0x03, 0x5f
        /*0072*/ 	.short	0x0101


	//----- nvinfo : EIATTR_VRC_CTA_INIT_COUNT
	.align		4
        /*0074*/ 	.byte	0x02, 0x4a
	.zero		1
	.zero		1


	//----- nvinfo : EIATTR_EXIT_INSTR_OFFSETS
	.align		4
        /*0078*/ 	.byte	0x04, 0x1c
        /*007a*/ 	.short	(.L_21 - .L_20)


	//   ....[0]....
.L_20:
        /*007c*/ 	.word	0x000000c0


	//   ....[1]....
        /*0080*/ 	.word	0x00000240


	//----- nvinfo : EIATTR_CBANK_PARAM_SIZE
	.align		4
.L_21:
        /*0084*/ 	.byte	0x03, 0x19
        /*0086*/ 	.short	0x0028


	//----- nvinfo : EIATTR_PARAM_CBANK
	.align		4
        /*0088*/ 	.byte	0x04, 0x0a
        /*008a*/ 	.short	(.L_23 - .L_22)
	.align		4
.L_22:
        /*008c*/ 	.word	index@(.nv.constant0._Z15rgb2Gray_kernelPhS_S_S_jj)
        /*0090*/ 	.short	0x0380
        /*0092*/ 	.short	0x0028


	//----- nvinfo : EIATTR_SW_WAR
	.align		4
.L_23:
        /*0094*/ 	.byte	0x04, 0x36
        /*0096*/ 	.short	(.L_25 - .L_24)
.L_24:
        /*0098*/ 	.word	0x00000008
.L_25:


//--------------------- .nv.callgraph             --------------------------
	.section	.nv.callgraph,"",@"SHT_CUDA_CALLGRAPH"
	.align	4
	.sectionentsize	8
	.align		4
        /*0000*/ 	.word	0x00000000
	.align		4
        /*0004*/ 	.word	0xffffffff
	.align		4
        /*0008*/ 	.word	0x00000000
	.align		4
        /*000c*/ 	.word	0xfffffffe
	.align		4
        /*0010*/ 	.word	0x00000000
	.align		4
        /*0014*/ 	.word	0xfffffffd
	.align		4
        /*0018*/ 	.word	0x00000000
	.align		4
        /*001c*/ 	.word	0xfffffffc


//--------------------- .text._Z15rgb2Gray_kernelPhS_S_S_jj --------------------------
	.section	.text._Z15rgb2Gray_kernelPhS_S_S_jj,"ax",@progbits
	.align	128
        .global         _Z15rgb2Gray_kernelPhS_S_S_jj
        .type           _Z15rgb2Gray_kernelPhS_S_S_jj,@function
        .size           _Z15rgb2Gray_kernelPhS_S_S_jj,(.L_x_1 - _Z15rgb2Gray_kernelPhS_S_S_jj)
        .other          _Z15rgb2Gray_kernelPhS_S_S_jj,@"STO_CUDA_ENTRY STV_DEFAULT"
_Z15rgb2Gray_kernelPhS_S_S_jj:
.text._Z15rgb2Gray_kernelPhS_S_S_jj:
[----:B------:R-:W-:Y:S01]  /*0000*/  LDC R1, c[0x0][0x37c] ;  /* 0x0000df00ff017b82 */ /* 0x000fe20000000800 */
[----:B------:R-:W0:Y:S01]  /*0010*/  S2R R0, SR_CTAID.Y ;  /* 0x0000000000007919 */ /* 0x000e220000002600 */
[----:B------:R-:W0:Y:S01]  /*0020*/  LDCU UR4, c[0x0][0x364] ;  /* 0x00006c80ff0477ac */ /* 0x000e220008000800 */
[----:B------:R-:W0:Y:S01]  /*0030*/  S2R R3, SR_TID.Y ;  /* 0x0000000000037919 */ /* 0x000e220000002200 */
[----:B------:R-:W1:Y:S01]  /*0040*/  LDCU UR5, c[0x0][0x360] ;  /* 0x00006c00ff0577ac */ /* 0x000e620008000800 */
[----:B------:R-:W1:Y:S01]  /*0050*/  S2R R2, SR_CTAID.X ;  /* 0x0000000000027919 */ /* 0x000e620000002500 */
[----:B------:R-:W2:Y:S01]  /*0060*/  LDCU.64 UR6, c[0x0][0x3a0] ;  /* 0x00007400ff0677ac */ /* 0x000ea20008000a00 */
[----:B------:R-:W1:Y:S01]  /*0070*/  S2R R5, SR_TID.X ;  /* 0x0000000000057919 */ /* 0x000e620000002100 */
[----:B0-----:R-:W-:-:S05]  /*0080*/  IMAD R0, R0, UR4, R3 ;  /* 0x0000000400007c24 */ /* 0x001fca000f8e0203 */
[----:B--2---:R-:W-:Y:S01]  /*0090*/  ISETP.GE.U32.AND P0, PT, R0, UR7, PT ;  /* 0x0000000700007c0c */ /* 0x004fe2000bf06070 */
[----:B-1----:R-:W-:-:S05]  /*00a0*/  IMAD R3, R2, UR5, R5 ;  /* 0x0000000502037c24 */ /* 0x002fca000f8e0205 */
[----:B------:R-:W-:-:S13]  /*00b0*/  ISETP.GE.U32.OR P0, PT, R3, UR6, P0 ;  /* 0x0000000603007c0c */ /* 0x000fda0008706470 */
[----:B------:R-:W-:Y:S05]  /*00c0*/  @P0 EXIT ;  /* 0x000000000000094d */ /* 0x000fea0003800000 */
[----:B------:R-:W0:Y:S01]  /*00d0*/  LDCU.128 UR8, c[0x0][0x380] ;  /* 0x00007000ff0877ac */ /* 0x000e220008000c00 */
[----:B------:R-:W-:Y:S01]  /*00e0*/  IMAD R0, R0, UR6, R3 ;  /* 0x0000000600007c24 */ /* 0x000fe2000f8e0203 */
[----:B------:R-:W1:Y:S01]  /*00f0*/  LDCU.128 UR12, c[0x0][0x390] ;  /* 0x00007200ff0c77ac */ /* 0x000e620008000c00 */
[----:B------:R-:W2:Y:S03]  /*0100*/  LDCU.64 UR4, c[0x0][0x358] ;  /* 0x00006b00ff0477ac */ /* 0x000ea60008000a00 */
[C---:B0-----:R-:W-:Y:S02]  /*0110*/  IADD3 R4, P1, PT, R0.reuse, UR10, RZ ;  /* 0x0000000a00047c10 */ /* 0x041fe4000ff3e0ff */
[----:B------:R-:W-:-:S03]  /*0120*/  IADD3 R2, P0, PT, R0, UR8, RZ ;  /* 0x0000000800027c10 */ /* 0x000fc6000ff1e0ff */
[----:B------:R-:W-:Y:S02]  /*0130*/  IMAD.X R5, RZ, RZ, UR11, P1 ;  /* 0x0000000bff057e24 */ /* 0x000fe400088e06ff */
[----:B------:R-:W-:Y:S01]  /*0140*/  IMAD.X R3, RZ, RZ, UR9, P0 ;  /* 0x00000009ff037e24 */ /* 0x000fe200080e06ff */
[----:B-1----:R-:W-:Y:S02]  /*0150*/  IADD3 R6, P0, PT, R0, UR12, RZ ;  /* 0x0000000c00067c10 */ /* 0x002fe4000ff1e0ff */
[----:B--2---:R-:W2:Y:S02]  /*0160*/  LDG.E.U8 R4, desc[UR4][R4.64] ;  /* 0x0000000404047981 */ /* 0x004ea4000c1e1100 */
[----:B------:R-:W-:Y:S02]  /*0170*/  IADD3.X R7, PT, PT, RZ, UR13, RZ, P0, !PT ;  /* 0x0000000dff077c10 */ /* 0x000fe400087fe4ff */
[----:B------:R-:W3:Y:S04]  /*0180*/  LDG.E.U8 R2, desc[UR4][R2.64] ;  /* 0x0000000402027981 */ /* 0x000ee8000c1e1100 */
[----:B------:R-:W4:Y:S01]  /*0190*/  LDG.E.U8 R6, desc[UR4][R6.64] ;  /* 0x0000000406067981 */ /* 0x000f22000c1e1100 */
[----:B--2---:R-:W-:-:S02]  /*01a0*/  I2FP.F32.U32 R9, R4 ;  /* 0x0000000400097245 */ /* 0x004fc40000201000 */
[----:B------:R-:W-:Y:S02]  /*01b0*/  IADD3 R4, P0, PT, R0, UR14, RZ ;  /* 0x0000000e00047c10 */ /* 0x000fe4000ff1e0ff */
[----:B---3--:R-:W-:Y:S01]  /*01c0*/  I2FP.F32.U32 R8, R2 ;  /* 0x0000000200087245 */ /* 0x008fe20000201000 */
[----:B------:R-:W-:Y:S02]  /*01d0*/  FMUL R9, R9, 0.72000002861022949219 ;  /* 0x3f3851ec09097820 */ /* 0x000fe40000400000 */
[----:B------:R-:W-:Y:S01]  /*01e0*/  IMAD.X R5, RZ, RZ, UR15, P0 ;  /* 0x0000000fff057e24 */ /* 0x000fe200080e06ff */
[----:B----4-:R-:W-:Y:S01]  /*01f0*/  I2FP.F32.U32 R11, R6 ;  /* 0x00000006000b7245 */ /* 0x010fe20000201000 */
[----:B------:R-:W-:-:S04]  /*0200*/  FFMA R8, R8, 0.20999999344348907471, R9 ;  /* 0x3e570a3d08087823 */ /* 0x000fc80000000009 */
[----:B------:R-:W-:-:S04]  /*0210*/  FFMA R8, R11, 0.070000000298023223877, R8 ;  /* 0x3d8f5c290b087823 */ /* 0x000fc80000000008 */
[----:B------:R-:W0:Y:S02]  /*0220*/  F2I.U32.TRUNC.NTZ R9, R8 ;  /* 0x0000000800097305 */ /* 0x000e24000020f000 */
[----:B0-----:R-:W-:Y:S01]  /*0230*/  STG.E.U8 desc[UR4][R4.64], R9 ;  /* 0x0000000904007986 */ /* 0x001fe2000c101104 */
[----:B------:R-:W-:Y:S05]  /*0240*/  EXIT ;  /* 0x000000000000794d */ /* 0x000fea0003800000 */
.L_x_0:
[----:B------:R-:W-:-:S00]  /*0250*/  BRA `(.L_x_0) ;  /* 0xfffffffc00fc7947 */ /* 0x000fc0000383ffff */
[----:B------:R-:W-:-:S00]  /*0260*/  NOP ;  /* 0x0000000000007918 */ /* 0x000fc00000000000 */
        /* <DEDUP_REMOVED lines=9> */
.L_x_1:


//--------------------- .nv.shared.reserved.0     --------------------------
	.section	.nv.shared.reserved.0,"aw",@nobits
	.weak		__nv_reservedSMEM_offset_0_alias
	.size		__nv_reservedSMEM_offset_0_alias, 0, 64
	.other		__nv_reservedSMEM_offset_0_alias,@"STO_CUDA_RESERVED_SHARED STV_DEFAULT"
__nv_reservedSMEM_offset_0_alias:
	.zero		0
	.zero		64


//--------------------- .nv.constant0._Z15rgb2Gray_kernelPhS_S_S_jj --------------------------
	.section	.nv.constant0._Z15rgb2Gray_kernelPhS_S_S_jj,"a",@progbits
	.sectionflags	@""
	.align	4
.nv.constant0._Z15rgb2Gray_kernelPhS_S_S_jj:
	.zero		936


//--------------------- SYMBOLS --------------------------

	.type		.nv.reservedSmem.offset0,@object
	.size		.nv.reservedSmem.offset0,0x4
